	.headerflags	@"EF_CUDA_TEXMODE_UNIFIED EF_CUDA_64BIT_ADDRESS EF_CUDA_ACCELERATORS EF_CUDA_SM90 EF_CUDA_VIRTUAL_SM(EF_CUDA_SM90)"
	.elftype	@"ET_EXEC"


//--------------------- .nv.info                  --------------------------
	.section	.nv.info,"",@"SHT_CUDA_INFO"
	.align	4


	//----- nvinfo : EIATTR_REGCOUNT
	.align		4
        /*0000*/ 	.byte	0x04, 0x2f
        /*0002*/ 	.short	(.L_1 - .L_0)
	.align		4
.L_0:
        /*0004*/ 	.word	index@(triton_poi_fused_clone_0)
        /*0008*/ 	.word	0x0000001b


	//----- nvinfo : EIATTR_MIN_STACK_SIZE
	.align		4
.L_1:
        /*000c*/ 	.byte	0x04, 0x12
        /*000e*/ 	.short	(.L_3 - .L_2)
	.align		4
.L_2:
        /*0010*/ 	.word	index@(triton_poi_fused_clone_0)
        /*0014*/ 	.word	0x00000000


	//----- nvinfo : EIATTR_FRAME_SIZE
	.align		4
.L_3:
        /*0018*/ 	.byte	0x04, 0x11
        /*001a*/ 	.short	(.L_5 - .L_4)
	.align		4
.L_4:
        /*001c*/ 	.word	index@(triton_poi_fused_clone_0)
        /*0020*/ 	.word	0x00000000


	//----- nvinfo : EIATTR_MIN_STACK_SIZE
	.align		4
.L_5:
        /*0024*/ 	.byte	0x04, 0x12
        /*0026*/ 	.short	(.L_7 - .L_6)
	.align		4
.L_6:
        /*0028*/ 	.word	index@(triton_poi_fused_clone_0)
        /*002c*/ 	.word	0x00000000
.L_7:


//--------------------- .nv.info.triton_poi_fused_clone_0 --------------------------
	.section	.nv.info.triton_poi_fused_clone_0,"",@"SHT_CUDA_INFO"
	.sectionflags	@""
	.align	4


	//----- nvinfo : EIATTR_CUDA_API_VERSION
	.align		4
        /*0000*/ 	.byte	0x04, 0x37
        /*0002*/ 	.short	(.L_9 - .L_8)
.L_8:
        /*0004*/ 	.word	0x0000007c


	//----- nvinfo : EIATTR_KPARAM_INFO
	.align		4
.L_9:
        /*0008*/ 	.byte	0x04, 0x17
        /*000a*/ 	.short	(.L_11 - .L_10)
.L_10:
        /*000c*/ 	.word	0x00000000
        /*0010*/ 	.short	0x0004
        /*0012*/ 	.short	0x001c
        /*0014*/ 	.byte	0x00, 0xf0, 0x11, 0x00


	//----- nvinfo : EIATTR_KPARAM_INFO
	.align		4
.L_11:
        /*0018*/ 	.byte	0x04, 0x17
        /*001a*/ 	.short	(.L_13 - .L_12)
.L_12:
        /*001c*/ 	.word	0x00000000
        /*0020*/ 	.short	0x0003
        /*0022*/ 	.short	0x0018
        /*0024*/ 	.byte	0x00, 0xf0, 0x11, 0x00


	//----- nvinfo : EIATTR_KPARAM_INFO
	.align		4
.L_13:
        /*0028*/ 	.byte	0x04, 0x17
        /*002a*/ 	.short	(.L_15 - .L_14)
.L_14:
        /*002c*/ 	.word	0x00000000
        /*0030*/ 	.short	0x0002
        /*0032*/ 	.short	0x0010
        /*0034*/ 	.byte	0x00, 0xf4, 0x21, 0x00


	//----- nvinfo : EIATTR_KPARAM_INFO
	.align		4
.L_15:
        /*0038*/ 	.byte	0x04, 0x17
        /*003a*/ 	.short	(.L_17 - .L_16)
.L_16:
        /*003c*/ 	.word	0x00000000
        /*0040*/ 	.short	0x0001
        /*0042*/ 	.short	0x0008
        /*0044*/ 	.byte	0x00, 0xf4, 0x21, 0x00


	//----- nvinfo : EIATTR_KPARAM_INFO
	.align		4
.L_17:
        /*0048*/ 	.byte	0x04, 0x17
        /*004a*/ 	.short	(.L_19 - .L_18)
.L_18:
        /*004c*/ 	.word	0x00000000
        /*0050*/ 	.short	0x0000
        /*0052*/ 	.short	0x0000
        /*0054*/ 	.byte	0x00, 0xf4, 0x21, 0x00


	//----- nvinfo : EIATTR_SPARSE_MMA_MASK
	.align		4
.L_19:
        /*0058*/ 	.byte	0x03, 0x50
        /*005a*/ 	.short	0x0000


	//----- nvinfo : EIATTR_MAXREG_COUNT
	.align		4
        /*005c*/ 	.byte	0x03, 0x1b
        /*005e*/ 	.short	0x00ff


	//----- nvinfo : EIATTR_EXIT_INSTR_OFFSETS
	.align		4
        /*0060*/ 	.byte	0x04, 0x1c
        /*0062*/ 	.short	(.L_21 - .L_20)


	//   ....[0]....
.L_20:
        /*0064*/ 	.word	0x00000700


	//   ....[1]....
        /*0068*/ 	.word	0x00000720


	//----- nvinfo : EIATTR_REQNTID
	.align		4
.L_21:
        /*006c*/ 	.byte	0x04, 0x10
        /*006e*/ 	.short	(.L_23 - .L_22)
.L_22:
        /*0070*/ 	.word	0x00000080
        /*0074*/ 	.word	0x00000001
        /*0078*/ 	.word	0x00000001


	//----- nvinfo : EIATTR_CBANK_PARAM_SIZE
	.align		4
.L_23:
        /*007c*/ 	.byte	0x03, 0x19
        /*007e*/ 	.short	0x0020


	//----- nvinfo : EIATTR_PARAM_CBANK
	.align		4
        /*0080*/ 	.byte	0x04, 0x0a
        /*0082*/ 	.short	(.L_25 - .L_24)
	.align		4
.L_24:
        /*0084*/ 	.word	index@(.nv.constant0.triton_poi_fused_clone_0)
        /*0088*/ 	.short	0x0210
        /*008a*/ 	.short	0x0020


	//----- nvinfo : EIATTR_SW_WAR
	.align		4
.L_25:
        /*008c*/ 	.byte	0x04, 0x36
        /*008e*/ 	.short	(.L_27 - .L_26)
.L_26:
        /*0090*/ 	.word	0x00000008
.L_27:


//--------------------- .nv.callgraph             --------------------------
	.section	.nv.callgraph,"",@"SHT_CUDA_CALLGRAPH"
	.align	4
	.sectionentsize	8
	.align		4
        /*0000*/ 	.word	0x00000000
	.align		4
        /*0004*/ 	.word	0xffffffff
	.align		4
        /*0008*/ 	.word	0x00000000
	.align		4
        /*000c*/ 	.word	0xfffffffe
	.align		4
        /*0010*/ 	.word	0x00000000
	.align		4
        /*0014*/ 	.word	0xfffffffd
	.align		4
        /*0018*/ 	.word	0x00000000
	.align		4
        /*001c*/ 	.word	0xfffffffc


//--------------------- .text.triton_poi_fused_clone_0 --------------------------
	.section	.text.triton_poi_fused_clone_0,"ax",@progbits
	.sectionflags	@"SHF_BARRIERS=1"
	.align	128
        .global         triton_poi_fused_clone_0
        .type           triton_poi_fused_clone_0,@function
        .size           triton_poi_fused_clone_0,(.L_x_1 - triton_poi_fused_clone_0)
        .other          triton_poi_fused_clone_0,@"STO_CUDA_ENTRY STV_DEFAULT"
triton_poi_fused_clone_0:
.text.triton_poi_fused_clone_0:
[----:B------:R-:W0:Y:S01]  /*0000*/  LDC R1, c[0x0][0x28] ;  /* 0x00000a00ff017b82 */ /* 0x000e220000000800 */
[----:B------:R-:W1:Y:S07]  /*0010*/  S2R R15, SR_TID.X ;  /* 0x00000000000f7919 */ /* 0x000e6e0000002100 */
[----:B------:R-:W2:Y:S01]  /*0020*/  LDC.64 R8, c[0x0][0x210] ;  /* 0x00008400ff087b82 */ /* 0x000ea20000000a00 */
[----:B------:R-:W-:Y:S01]  /*0030*/  ULDC.64 UR6, c[0x0][0x208] ;  /* 0x0000820000067ab9 */ /* 0x000fe20000000a00 */
[----:B------:R-:W3:Y:S01]  /*0040*/  S2R R3, SR_CTAID.X ;  /* 0x0000000000037919 */ /* 0x000ee20000002500 */
[----:B------:R-:W4:Y:S05]  /*0050*/  S2R R0, SR_CTAID.Y ;  /* 0x0000000000007919 */ /* 0x000f2a0000002600 */
[----:B------:R-:W5:Y:S01]  /*0060*/  S2UR UR5, SR_CgaCtaId ;  /* 0x00000000000579c3 */ /* 0x000f620000008800 */
[----:B------:R-:W-:-:S07]  /*0070*/  UMOV UR4, 0x400 ;  /* 0x0000040000047882 */ /* 0x000fce0000000000 */
[----:B------:R-:W5:Y:S01]  /*0080*/  LDC.64 R12, c[0x0][0x218] ;  /* 0x00008600ff0c7b82 */ /* 0x000f620000000a00 */
[----:B-1----:R-:W-:Y:S01]  /*0090*/  IMAD.SHL.U32 R14, R15, 0x4, RZ ;  /* 0x000000040f0e7824 */ /* 0x002fe200078e00ff */
[----:B------:R-:W-:Y:S01]  /*00a0*/  SHF.R.U32.HI R17, RZ, 0x6, R15 ;  /* 0x00000006ff117819 */ /* 0x000fe2000001160f */
[----:B---3--:R-:W-:-:S03]  /*00b0*/  IMAD.SHL.U32 R2, R3, 0x4, RZ ;  /* 0x0000000403027824 */ /* 0x008fc600078e00ff */
[----:B------:R-:W-:Y:S02]  /*00c0*/  LOP3.LUT R5, R14, 0xfc, RZ, 0xc0, !PT ;  /* 0x000000fc0e057812 */ /* 0x000fe400078ec0ff */
[----:B------:R-:W-:Y:S02]  /*00d0*/  SGXT.U32 R17, R17, 0x1 ;  /* 0x000000011111781a */ /* 0x000fe40000000000 */
[----:B----4-:R-:W-:Y:S02]  /*00e0*/  PRMT R5, R5, 0x6540, R0 ;  /* 0x0000654005057816 */ /* 0x010fe40000000000 */
[----:B------:R-:W-:Y:S02]  /*00f0*/  LOP3.LUT R4, R2, R17, RZ, 0xfc, !PT ;  /* 0x0000001102047212 */ /* 0x000fe400078efcff */
[----:B------:R-:W-:Y:S02]  /*0100*/  LOP3.LUT R10, R2, 0x2, R17, 0xfe, !PT ;  /* 0x00000002020a7812 */ /* 0x000fe400078efe11 */
[----:B------:R-:W-:Y:S01]  /*0110*/  ISETP.GE.AND P0, PT, R4, 0x4, PT ;  /* 0x000000040400780c */ /* 0x000fe20003f06270 */
[C---:B------:R-:W-:Y:S01]  /*0120*/  IMAD.IADD R6, R5.reuse, 0x1, R4 ;  /* 0x0000000105067824 */ /* 0x040fe200078e0204 */
[----:B------:R-:W-:Y:S01]  /*0130*/  ISETP.GE.AND P1, PT, R10, 0x4, PT ;  /* 0x000000040a00780c */ /* 0x000fe20003f26270 */
[----:B------:R-:W-:Y:S01]  /*0140*/  IMAD.IADD R11, R5, 0x1, R10 ;  /* 0x00000001050b7824 */ /* 0x000fe200078e020a */
[----:B------:R-:W-:Y:S01]  /*0150*/  CS2R R4, SRZ ;  /* 0x0000000000047805 */ /* 0x000fe2000001ff00 */
[----:B------:R-:W-:Y:S01]  /*0160*/  IMAD.SHL.U32 R19, R6, 0x4, RZ ;  /* 0x0000000406137824 */ /* 0x000fe200078e00ff */
[----:B------:R-:W-:Y:S01]  /*0170*/  CS2R R6, SRZ ;  /* 0x0000000000067805 */ /* 0x000fe2000001ff00 */
[----:B------:R-:W-:-:S02]  /*0180*/  IMAD.SHL.U32 R11, R11, 0x4, RZ ;  /* 0x000000040b0b7824 */ /* 0x000fc400078e00ff */
[----:B--2---:R-:W-:-:S04]  /*0190*/  IMAD.WIDE R18, R19, 0x4, R8 ;  /* 0x0000000413127825 */ /* 0x004fc800078e0208 */
[----:B------:R-:W-:Y:S01]  /*01a0*/  IMAD.WIDE R20, R11, 0x4, R8 ;  /* 0x000000040b147825 */ /* 0x000fe200078e0208 */
[----:B------:R-:W-:Y:S02]  /*01b0*/  CS2R R8, SRZ ;  /* 0x0000000000087805 */ /* 0x000fe4000001ff00 */
[----:B------:R-:W-:Y:S01]  /*01c0*/  CS2R R10, SRZ ;  /* 0x00000000000a7805 */ /* 0x000fe2000001ff00 */
[----:B------:R1:W2:Y:S05]  /*01d0*/  @!P0 LDG.E.EL.128 R4, desc[UR6][R18.64] ;  /* 0x0000000612048981 */ /* 0x0002aa000c2e1d00 */
[----:B------:R3:W4:Y:S01]  /*01e0*/  @!P1 LDG.E.EL.128 R8, desc[UR6][R20.64] ;  /* 0x0000000614089981 */ /* 0x000722000c2e1d00 */
[C---:B------:R-:W-:Y:S01]  /*01f0*/  IMAD.SHL.U32 R22, R15.reuse, 0x10, RZ ;  /* 0x000000100f167824 */ /* 0x040fe200078e00ff */
[----:B-----5:R-:W-:Y:S01]  /*0200*/  UPRMT UR4, UR5, 0x654, UR4 ;  /* 0x0000065405047896 */ /* 0x020fe20008000004 */
[----:B------:R-:W-:Y:S01]  /*0210*/  IMAD.SHL.U32 R16, R15, 0x2, RZ ;  /* 0x000000020f107824 */ /* 0x000fe200078e00ff */
[----:B------:R-:W-:-:S02]  /*0220*/  SHF.R.S32.HI R23, RZ, 0x17, R0 ;  /* 0x00000017ff177819 */ /* 0x000fc40000011400 */
[----:B------:R-:W-:Y:S02]  /*0230*/  LOP3.LUT R22, R22, 0x3f0, RZ, 0xc0, !PT ;  /* 0x000003f016167812 */ /* 0x000fe400078ec0ff */
[----:B-1----:R-:W-:Y:S02]  /*0240*/  LOP3.LUT R19, R16, 0xfe, RZ, 0xc0, !PT ;  /* 0x000000fe10137812 */ /* 0x002fe400078ec0ff */
[C---:B------:R-:W-:Y:S02]  /*0250*/  LOP3.LUT R17, R22.reuse, R17, RZ, 0xfc, !PT ;  /* 0x0000001116117212 */ /* 0x040fe400078efcff */
[C---:B------:R-:W-:Y:S02]  /*0260*/  LOP3.LUT R18, R22.reuse, 0x4, RZ, 0xfc, !PT ;  /* 0x0000000416127812 */ /* 0x040fe400078efcff */
[C---:B---3--:R-:W-:Y:S02]  /*0270*/  LOP3.LUT R20, R22.reuse, 0x8, RZ, 0xfc, !PT ;  /* 0x0000000816147812 */ /* 0x048fe400078efcff */
[----:B------:R-:W-:-:S02]  /*0280*/  LOP3.LUT R24, R22, 0xc, RZ, 0xfc, !PT ;  /* 0x0000000c16187812 */ /* 0x000fc400078efcff */
[-C--:B------:R-:W-:Y:S02]  /*0290*/  LEA.HI R22, R22, R17.reuse, RZ, 0x1e ;  /* 0x0000001116167211 */ /* 0x080fe400078ff0ff */
[-C--:B------:R-:W-:Y:S02]  /*02a0*/  LEA.HI R18, R18, R17.reuse, RZ, 0x1e ;  /* 0x0000001112127211 */ /* 0x080fe400078ff0ff */
[-C--:B------:R-:W-:Y:S02]  /*02b0*/  LEA.HI R20, R20, R17.reuse, RZ, 0x1e ;  /* 0x0000001114147211 */ /* 0x080fe400078ff0ff */
[----:B------:R-:W-:Y:S02]  /*02c0*/  LEA.HI R24, R24, R17, RZ, 0x1e ;  /* 0x0000001118187211 */ /* 0x000fe400078ff0ff */
[----:B------:R-:W-:Y:S02]  /*02d0*/  LEA R17, R22, UR4, 0x2 ;  /* 0x0000000416117c11 */ /* 0x000fe4000f8e10ff */
[----:B------:R-:W-:-:S02]  /*02e0*/  LEA R18, R18, UR4, 0x2 ;  /* 0x0000000412127c11 */ /* 0x000fc4000f8e10ff */
[----:B------:R-:W-:Y:S02]  /*02f0*/  LEA R21, R20, UR4, 0x2 ;  /* 0x0000000414157c11 */ /* 0x000fe4000f8e10ff */
[----:B------:R-:W-:Y:S02]  /*0300*/  LEA R24, R24, UR4, 0x2 ;  /* 0x0000000418187c11 */ /* 0x000fe4000f8e10ff */
[----:B------:R-:W-:Y:S02]  /*0310*/  SGXT R23, R23, 0x1 ;  /* 0x000000011717781a */ /* 0x000fe40000000200 */
[----:B------:R-:W-:-:S04]  /*0320*/  PRMT R16, R19, 0x6540, R0 ;  /* 0x0000654013107816 */ /* 0x000fc80000000000 */
[----:B------:R-:W-:-:S04]  /*0330*/  LEA.HI R23, R23, R16, RZ, 0x2 ;  /* 0x0000001017177211 */ /* 0x000fc800078f10ff */
[----:B------:R-:W-:-:S05]  /*0340*/  LOP3.LUT R23, R23, 0xfffffffc, RZ, 0xc0, !PT ;  /* 0xfffffffc17177812 */ /* 0x000fca00078ec0ff */
[----:B------:R-:W-:-:S04]  /*0350*/  IMAD.IADD R23, R16, 0x1, -R23 ;  /* 0x0000000110177824 */ /* 0x000fc800078e0a17 */
[----:B0-----:R-:W-:Y:S01]  /*0360*/  IMAD.WIDE R12, R23, 0x4, R12 ;  /* 0x00000004170c7825 */ /* 0x001fe200078e020c */
[----:B--2---:R0:W-:Y:S04]  /*0370*/  STS [R17], R4 ;  /* 0x0000000411007388 */ /* 0x0041e80000000800 */
[----:B------:R-:W-:Y:S04]  /*0380*/  STS [R18+0x10], R5 ;  /* 0x0000100512007388 */ /* 0x000fe80000000800 */
[----:B------:R-:W-:Y:S04]  /*0390*/  STS [R21+0x20], R6 ;  /* 0x0000200615007388 */ /* 0x000fe80000000800 */
[----:B------:R-:W-:Y:S04]  /*03a0*/  STS [R24+0x30], R7 ;  /* 0x0000300718007388 */ /* 0x000fe80000000800 */
[----:B----4-:R-:W-:Y:S04]  /*03b0*/  STS [R17+0x8], R8 ;  /* 0x0000080811007388 */ /* 0x010fe80000000800 */
[----:B------:R1:W-:Y:S04]  /*03c0*/  STS [R18+0x18], R9 ;  /* 0x0000180912007388 */ /* 0x0003e80000000800 */
[----:B------:R-:W-:Y:S04]  /*03d0*/  STS [R21+0x28], R10 ;  /* 0x0000280a15007388 */ /* 0x000fe80000000800 */
[----:B------:R-:W-:Y:S01]  /*03e0*/  STS [R24+0x38], R11 ;  /* 0x0000380b18007388 */ /* 0x000fe20000000800 */
[----:B------:R-:W-:Y:S06]  /*03f0*/  BAR.SYNC.DEFER_BLOCKING 0x0 ;  /* 0x0000000000007b1d */ /* 0x000fec0000010000 */
[----:B------:R-:W2:Y:S01]  /*0400*/  LDG.E.EL.64 R12, desc[UR6][R12.64] ;  /* 0x000000060c0c7981 */ /* 0x000ea2000c2e1b00 */
[----:B0-----:R-:W-:Y:S01]  /*0410*/  SHF.R.U32.HI R4, RZ, 0x2, R14 ;  /* 0x00000002ff047819 */ /* 0x001fe2000001160e */
[----:B-1----:R-:W-:Y:S01]  /*0420*/  IMAD.SHL.U32 R18, R0, 0x100, RZ ;  /* 0x0000010000127824 */ /* 0x002fe200078e00ff */
[----:B------:R-:W-:-:S02]  /*0430*/  LOP3.LUT R14, R14, 0x1fc, RZ, 0xc0, !PT ;  /* 0x000001fc0e0e7812 */ /* 0x000fc400078ec0ff */
[----:B------:R-:W-:Y:S02]  /*0440*/  SGXT.U32 R5, R4, 0x7 ;  /* 0x000000070405781a */ /* 0x000fe40000000000 */
[C---:B------:R-:W-:Y:S02]  /*0450*/  LOP3.LUT R23, R14.reuse, 0x200, RZ, 0xfc, !PT ;  /* 0x000002000e177812 */ /* 0x040fe400078efcff */
[----:B------:R-:W-:Y:S01]  /*0460*/  LEA R19, R19, UR4, 0x3 ;  /* 0x0000000413137c11 */ /* 0x000fe2000f8e18ff */
[----:B------:R-:W-:Y:S01]  /*0470*/  IMAD.IADD R4, R14, 0x1, R5 ;  /* 0x000000010e047824 */ /* 0x000fe200078e0205 */
[----:B------:R-:W-:Y:S02]  /*0480*/  LEA.HI R23, R23, R14, RZ, 0x1e ;  /* 0x0000000e17177211 */ /* 0x000fe400078ff0ff */
[----:B------:R-:W-:Y:S02]  /*0490*/  LOP3.LUT R5, R15, 0x7f, RZ, 0xc0, !PT ;  /* 0x0000007f0f057812 */ /* 0x000fe400078ec0ff */
[----:B------:R-:W-:-:S02]  /*04a0*/  LEA R9, R4, UR4, 0x2 ;  /* 0x0000000404097c11 */ /* 0x000fc4000f8e10ff */
[----:B------:R-:W-:Y:S02]  /*04b0*/  LEA R23, R23, UR4, 0x2 ;  /* 0x0000000417177c11 */ /* 0x000fe4000f8e10ff */
[C---:B------:R-:W-:Y:S01]  /*04c0*/  LEA R20, R5.reuse, UR4, 0x3 ;  /* 0x0000000405147c11 */ /* 0x040fe2000f8e18ff */
[----:B------:R-:W-:Y:S01]  /*04d0*/  LDS R4, [R9] ;  /* 0x0000000009047984 */ /* 0x000fe20000000800 */
[C---:B------:R-:W-:Y:S02]  /*04e0*/  LOP3.LUT R8, R5.reuse, 0x80, RZ, 0xfc, !PT ;  /* 0x0000008005087812 */ /* 0x040fe400078efcff */
[----:B------:R-:W-:Y:S01]  /*04f0*/  PRMT R0, R5, 0x6540, R0 ;  /* 0x0000654005007816 */ /* 0x000fe20000000000 */
[----:B------:R-:W-:Y:S01]  /*0500*/  LDS R17, [R9+0x4] ;  /* 0x0000040009117984 */ /* 0x000fe20000000800 */
[----:B------:R-:W-:Y:S02]  /*0510*/  LEA R16, R8, UR4, 0x3 ;  /* 0x0000000408107c11 */ /* 0x000fe4000f8e18ff */
[----:B------:R-:W-:Y:S01]  /*0520*/  LOP3.LUT R18, R18, 0x80, R5, 0xfe, !PT ;  /* 0x0000008012127812 */ /* 0x000fe200078efe05 */
[----:B------:R-:W-:Y:S01]  /*0530*/  LDS R6, [R9+0x8] ;  /* 0x0000080009067984 */ /* 0x000fe20000000800 */
[----:B------:R-:W-:Y:S01]  /*0540*/  IMAD.IADD R0, R0, 0x1, R3 ;  /* 0x0000000100007824 */ /* 0x000fe200078e0203 */
[----:B------:R-:W-:-:S02]  /*0550*/  ISETP.GE.AND P0, PT, R2, 0x4, PT ;  /* 0x000000040200780c */ /* 0x000fc40003f06270 */
[----:B------:R0:W-:Y:S01]  /*0560*/  LDS R7, [R9+0xc] ;  /* 0x00000c0009077984 */ /* 0x0001e20000000800 */
[----:B------:R-:W-:Y:S02]  /*0570*/  IMAD.IADD R18, R18, 0x1, R3 ;  /* 0x0000000112127824 */ /* 0x000fe400078e0203 */
[----:B------:R-:W-:Y:S01]  /*0580*/  IMAD.SHL.U32 R3, R0, 0x4, RZ ;  /* 0x0000000400037824 */ /* 0x000fe200078e00ff */
[----:B------:R-:W-:Y:S04]  /*0590*/  LDS R15, [R23+0x800] ;  /* 0x00080000170f7984 */ /* 0x000fe80000000800 */
[----:B------:R-:W-:Y:S01]  /*05a0*/  LDS R14, [R23+0x804] ;  /* 0x00080400170e7984 */ /* 0x000fe20000000800 */
[----:B0-----:R-:W0:Y:S03]  /*05b0*/  LDC.64 R8, c[0x0][0x220] ;  /* 0x00008800ff087b82 */ /* 0x001e260000000a00 */
[----:B------:R-:W-:Y:S04]  /*05c0*/  LDS R10, [R23+0x808] ;  /* 0x00080800170a7984 */ /* 0x000fe80000000800 */
[----:B------:R-:W-:Y:S01]  /*05d0*/  LDS R11, [R23+0x80c] ;  /* 0x00080c00170b7984 */ /* 0x000fe20000000800 */
[----:B------:R-:W-:Y:S01]  /*05e0*/  BAR.SYNC.DEFER_BLOCKING 0x0 ;  /* 0x0000000000007b1d */ /* 0x000fe20000010000 */
[----:B0-----:R-:W-:-:S05]  /*05f0*/  IMAD.WIDE R2, R3, 0x4, R8 ;  /* 0x0000000403027825 */ /* 0x001fca00078e0208 */
[----:B--2---:R-:W-:Y:S04]  /*0600*/  STS [R19], R12 ;  /* 0x0000000c13007388 */ /* 0x004fe80000000800 */
[----:B------:R0:W-:Y:S01]  /*0610*/  STS [R19+0x8], R13 ;  /* 0x0000080d13007388 */ /* 0x0001e20000000800 */
[----:B------:R-:W-:Y:S01]  /*0620*/  BAR.SYNC.DEFER_BLOCKING 0x0 ;  /* 0x0000000000007b1d */ /* 0x000fe20000010000 */
[----:B0-----:R-:W-:-:S04]  /*0630*/  IMAD.SHL.U32 R13, R18, 0x4, RZ ;  /* 0x00000004120d7824 */ /* 0x001fc800078e00ff */
[----:B------:R-:W-:Y:S01]  /*0640*/  IMAD.WIDE R12, R13, 0x4, R8 ;  /* 0x000000040d0c7825 */ /* 0x000fe200078e0208 */
[----:B------:R-:W0:Y:S04]  /*0650*/  LDS R20, [R20] ;  /* 0x0000000014147984 */ /* 0x000e280000000800 */
[----:B------:R-:W1:Y:S01]  /*0660*/  LDS R16, [R16] ;  /* 0x0000000010107984 */ /* 0x000e620000000800 */
[--C-:B0-----:R-:W-:Y:S01]  /*0670*/  FADD R4, R4, R20.reuse ;  /* 0x0000001404047221 */ /* 0x101fe20000000000 */
[--C-:B------:R-:W-:Y:S01]  /*0680*/  FADD R5, R17, R20.reuse ;  /* 0x0000001411057221 */ /* 0x100fe20000000000 */
[--C-:B------:R-:W-:Y:S01]  /*0690*/  FADD R6, R6, R20.reuse ;  /* 0x0000001406067221 */ /* 0x100fe20000000000 */
[----:B------:R-:W-:Y:S01]  /*06a0*/  FADD R7, R7, R20 ;  /* 0x0000001407077221 */ /* 0x000fe20000000000 */
[--C-:B-1----:R-:W-:Y:S01]  /*06b0*/  FADD R8, R15, R16.reuse ;  /* 0x000000100f087221 */ /* 0x102fe20000000000 */
[--C-:B------:R-:W-:Y:S01]  /*06c0*/  FADD R9, R14, R16.reuse ;  /* 0x000000100e097221 */ /* 0x100fe20000000000 */
[--C-:B------:R-:W-:Y:S01]  /*06d0*/  FADD R10, R10, R16.reuse ;  /* 0x000000100a0a7221 */ /* 0x100fe20000000000 */
[----:B------:R-:W-:Y:S01]  /*06e0*/  FADD R11, R11, R16 ;  /* 0x000000100b0b7221 */ /* 0x000fe20000000000 */
[----:B------:R0:W-:Y:S02]  /*06f0*/  @!P0 STG.E.128 desc[UR6][R2.64], R4 ;  /* 0x0000000402008986 */ /* 0x0001e4000c101d06 */
[----:B0-----:R-:W-:Y:S05]  /*0700*/  @P0 EXIT ;  /* 0x000000000000094d */ /* 0x001fea0003800000 */
[----:B------:R-:W-:Y:S01]  /*0710*/  STG.E.128 desc[UR6][R12.64], R8 ;  /* 0x000000080c007986 */ /* 0x000fe2000c101d06 */
[----:B------:R-:W-:Y:S05]  /*0720*/  EXIT ;  /* 0x000000000000794d */ /* 0x000fea0003800000 */
.L_x_0:
[----:B------:R-:W-:-:S00]  /*0730*/  BRA `(.L_x_0) ;  /* 0xfffffffc00fc7947 */ /* 0x000fc0000383ffff */
[----:B------:R-:W-:-:S00]  /*0740*/  NOP ;  /* 0x0000000000007918 */ /* 0x000fc00000000000 */
        /* <DEDUP_REMOVED lines=11> */
.L_x_1:


//--------------------- .nv.shared.triton_poi_fused_clone_0 --------------------------
	.section	.nv.shared.triton_poi_fused_clone_0,"aw",@nobits
	.sectionflags	@""
	.align	16
	.zero		1024


//--------------------- .nv.constant0.triton_poi_fused_clone_0 --------------------------
	.section	.nv.constant0.triton_poi_fused_clone_0,"a",@progbits
	.sectionflags	@""
	.align	4
.nv.constant0.triton_poi_fused_clone_0:
	.zero		560
